//
// Generated by NVIDIA NVVM Compiler
//
// Compiler Build ID: CL-36424714
// Cuda compilation tools, release 13.0, V13.0.88
// Based on NVVM 20.0.0
//

.version 9.0
.target sm_100
.address_size 64

	// .globl	_Z3edtiiPiS_

.visible .entry _Z3edtiiPiS_(
	.param .u32 _Z3edtiiPiS__param_0,
	.param .u32 _Z3edtiiPiS__param_1,
	.param .u64 .ptr .align 1 _Z3edtiiPiS__param_2,
	.param .u64 .ptr .align 1 _Z3edtiiPiS__param_3
)
{
	.reg .pred 	%p<24>;
	.reg .b32 	%r<51>;
	.reg .b32 	%f<133>;
	.reg .b64 	%rd<16>;

	ld.param.u32 	%r13, [_Z3edtiiPiS__param_0];
	ld.param.u64 	%rd6, [_Z3edtiiPiS__param_2];
	ld.param.u64 	%rd7, [_Z3edtiiPiS__param_3];
	cvta.to.global.u64 	%rd1, %rd6;
	cvta.to.global.u64 	%rd2, %rd7;
	mov.u32 	%r14, %ctaid.x;
	mov.u32 	%r15, %tid.x;
	add.s32 	%r1, %r14, %r15;
	mul.lo.s32 	%r16, %r13, %r13;
	setp.ge.s32 	%p1, %r1, %r16;
	@%p1 bra 	$L__BB0_15;
	mul.wide.s32 	%rd8, %r1, 4;
	add.s64 	%rd9, %rd2, %rd8;
	ld.global.u32 	%r17, [%rd9];
	setp.ne.s32 	%p2, %r17, 0;
	@%p2 bra 	$L__BB0_14;
	add.s64 	%rd13, %rd1, %rd8;
	mov.b32 	%r19, 10;
	st.global.u32 	[%rd13], %r19;
	setp.lt.s32 	%p3, %r13, 1;
	@%p3 bra 	$L__BB0_15;
	neg.s32 	%r2, %r13;
	add.s32 	%r3, %r1, 1;
	neg.s32 	%r4, %r1;
	mov.b32 	%r47, 0;
$L__BB0_4:
	sub.s32 	%r21, %r47, %r1;
	cvt.rn.f32.s32 	%f8, %r21;
	abs.f32 	%f9, %f8;
	setp.lt.f32 	%p4, %f9, 0f00800000;
	mul.f32 	%f11, %f9, 0f4B800000;
	selp.f32 	%f12, %f11, %f9, %p4;
	selp.f32 	%f13, 0fC1C00000, 0f00000000, %p4;
	mov.b32 	%r22, %f12;
	add.s32 	%r23, %r22, -1060439283;
	and.b32  	%r24, %r23, -8388608;
	sub.s32 	%r25, %r22, %r24;
	mov.b32 	%f14, %r25;
	cvt.rn.f32.s32 	%f15, %r24;
	fma.rn.f32 	%f16, %f15, 0f34000000, %f13;
	add.f32 	%f17, %f14, 0fBF800000;
	add.f32 	%f18, %f14, 0f3F800000;
	rcp.approx.ftz.f32 	%f19, %f18;
	add.f32 	%f20, %f17, %f17;
	mul.f32 	%f21, %f20, %f19;
	mul.f32 	%f22, %f21, %f21;
	sub.f32 	%f23, %f17, %f21;
	add.f32 	%f24, %f23, %f23;
	neg.f32 	%f25, %f21;
	fma.rn.f32 	%f26, %f25, %f17, %f24;
	mul.rn.f32 	%f27, %f19, %f26;
	fma.rn.f32 	%f28, %f22, 0f3A2C32E4, 0f3B52E7DB;
	fma.rn.f32 	%f29, %f28, %f22, 0f3C93BB73;
	fma.rn.f32 	%f30, %f29, %f22, 0f3DF6384F;
	mul.rn.f32 	%f31, %f30, %f22;
	fma.rn.f32 	%f32, %f21, 0f3FB8AA3B, %f16;
	sub.f32 	%f33, %f16, %f32;
	fma.rn.f32 	%f34, %f21, 0f3FB8AA3B, %f33;
	fma.rn.f32 	%f35, %f27, 0f3FB8AA3B, %f34;
	fma.rn.f32 	%f36, %f21, 0f32A55E34, %f35;
	mul.f32 	%f37, %f31, 0f40400000;
	fma.rn.f32 	%f38, %f37, %f27, %f36;
	fma.rn.f32 	%f39, %f31, %f21, %f38;
	add.rn.f32 	%f40, %f32, %f39;
	neg.f32 	%f41, %f32;
	add.rn.f32 	%f42, %f40, %f41;
	neg.f32 	%f43, %f42;
	add.rn.f32 	%f44, %f39, %f43;
	mov.f32 	%f45, 0f40000000;
	mul.rn.f32 	%f46, %f40, %f45;
	neg.f32 	%f47, %f46;
	fma.rn.f32 	%f48, %f40, 0f40000000, %f47;
	fma.rn.f32 	%f49, %f44, 0f40000000, %f48;
	cvt.rni.f32.f32 	%f50, %f46;
	sub.f32 	%f51, %f46, %f50;
	add.f32 	%f52, %f51, %f49;
	fma.rn.f32 	%f53, %f52, 0f391FCB8E, 0f3AAF85ED;
	fma.rn.f32 	%f54, %f53, %f52, 0f3C1D9856;
	fma.rn.f32 	%f55, %f54, %f52, 0f3D6357BB;
	fma.rn.f32 	%f56, %f55, %f52, 0f3E75FDEC;
	fma.rn.f32 	%f57, %f56, %f52, 0f3F317218;
	fma.rn.f32 	%f58, %f57, %f52, 0f3F800000;
	cvt.rzi.s32.f32 	%r26, %f50;
	setp.gt.f32 	%p5, %f50, 0f00000000;
	selp.b32 	%r27, 0, -2097152000, %p5;
	add.s32 	%r28, %r27, 2130706432;
	mov.b32 	%f59, %r28;
	mul.f32 	%f60, %f58, %f59;
	shl.b32 	%r29, %r26, 23;
	sub.s32 	%r30, %r29, %r27;
	mov.b32 	%f61, %r30;
	mul.f32 	%f62, %f60, %f61;
	abs.f32 	%f63, %f46;
	setp.gt.f32 	%p6, %f63, 0f43180000;
	setp.lt.f32 	%p7, %f46, 0f00000000;
	selp.f32 	%f64, 0f00000000, 0f7F800000, %p7;
	selp.f32 	%f65, %f64, %f62, %p6;
	setp.eq.s32 	%p8, %r21, 1;
	setp.nan.f32 	%p9, %f9, %f9;
	setp.eq.s32 	%p10, %r21, 0;
	setp.eq.f32 	%p11, %f9, 0f7F800000;
	add.f32 	%f66, %f8, %f8;
	mov.b32 	%r31, %f66;
	and.b32  	%r32, %r31, 2147483647;
	mov.b32 	%f67, %r32;
	add.rn.f32 	%f68, %f8, %f45;
	selp.f32 	%f69, %f67, %f65, %p11;
	selp.f32 	%f70, %f67, %f69, %p10;
	selp.f32 	%f71, %f68, %f70, %p9;
	selp.f32 	%f72, 0f3F800000, %f71, %p8;
	abs.f32 	%f1, %f72;
	mul.wide.u32 	%rd14, %r47, 4;
	add.s64 	%rd15, %rd2, %rd14;
	mov.u32 	%r48, %r4;
	mov.u32 	%r49, %r3;
	mov.u32 	%r50, %r2;
$L__BB0_5:
	cvt.rn.f32.s32 	%f2, %r48;
	abs.f32 	%f3, %f2;
	setp.eq.s32 	%p12, %r48, 1;
	mov.f32 	%f132, 0f3F800000;
	@%p12 bra 	$L__BB0_10;
	setp.num.f32 	%p13, %f3, %f3;
	@%p13 bra 	$L__BB0_8;
	mov.f32 	%f129, 0f40000000;
	add.rn.f32 	%f132, %f2, %f129;
	bra.uni 	$L__BB0_10;
$L__BB0_8:
	setp.lt.f32 	%p14, %f3, 0f00800000;
	mul.f32 	%f74, %f3, 0f4B800000;
	selp.f32 	%f75, %f74, %f3, %p14;
	mov.b32 	%r33, %f75;
	add.s32 	%r34, %r33, -1060439283;
	and.b32  	%r35, %r34, -8388608;
	sub.s32 	%r36, %r33, %r35;
	mov.b32 	%f76, %r36;
	cvt.rn.f32.s32 	%f77, %r35;
	selp.f32 	%f78, 0fC1C00000, 0f00000000, %p14;
	fma.rn.f32 	%f79, %f77, 0f34000000, %f78;
	add.f32 	%f80, %f76, 0fBF800000;
	add.f32 	%f81, %f76, 0f3F800000;
	rcp.approx.ftz.f32 	%f82, %f81;
	add.f32 	%f83, %f80, %f80;
	mul.f32 	%f84, %f83, %f82;
	mul.f32 	%f85, %f84, %f84;
	neg.f32 	%f86, %f84;
	sub.f32 	%f87, %f80, %f84;
	add.f32 	%f88, %f87, %f87;
	fma.rn.f32 	%f89, %f86, %f80, %f88;
	mul.rn.f32 	%f90, %f82, %f89;
	fma.rn.f32 	%f91, %f85, 0f3A2C32E4, 0f3B52E7DB;
	fma.rn.f32 	%f92, %f91, %f85, 0f3C93BB73;
	fma.rn.f32 	%f93, %f92, %f85, 0f3DF6384F;
	mul.rn.f32 	%f94, %f93, %f85;
	fma.rn.f32 	%f95, %f84, 0f3FB8AA3B, %f79;
	mul.f32 	%f96, %f94, 0f40400000;
	sub.f32 	%f97, %f79, %f95;
	fma.rn.f32 	%f98, %f84, 0f3FB8AA3B, %f97;
	fma.rn.f32 	%f99, %f90, 0f3FB8AA3B, %f98;
	fma.rn.f32 	%f100, %f84, 0f32A55E34, %f99;
	fma.rn.f32 	%f101, %f96, %f90, %f100;
	fma.rn.f32 	%f102, %f94, %f84, %f101;
	add.rn.f32 	%f103, %f95, %f102;
	mov.f32 	%f104, 0f40000000;
	mul.rn.f32 	%f105, %f103, %f104;
	cvt.rni.f32.f32 	%f106, %f105;
	sub.f32 	%f107, %f105, %f106;
	neg.f32 	%f108, %f105;
	fma.rn.f32 	%f109, %f103, 0f40000000, %f108;
	neg.f32 	%f110, %f95;
	add.rn.f32 	%f111, %f103, %f110;
	neg.f32 	%f112, %f111;
	add.rn.f32 	%f113, %f102, %f112;
	fma.rn.f32 	%f114, %f113, 0f40000000, %f109;
	add.f32 	%f115, %f107, %f114;
	setp.gt.f32 	%p15, %f106, 0f00000000;
	selp.b32 	%r37, 0, -2097152000, %p15;
	setp.ne.s32 	%p16, %r49, 1;
	setp.neu.f32 	%p17, %f3, 0f7F800000;
	setp.lt.f32 	%p18, %f105, 0f00000000;
	selp.f32 	%f116, 0f00000000, 0f7F800000, %p18;
	abs.f32 	%f117, %f105;
	setp.gt.f32 	%p19, %f117, 0f43180000;
	cvt.rzi.s32.f32 	%r38, %f106;
	shl.b32 	%r39, %r38, 23;
	sub.s32 	%r40, %r39, %r37;
	mov.b32 	%f118, %r40;
	add.s32 	%r41, %r37, 2130706432;
	mov.b32 	%f119, %r41;
	fma.rn.f32 	%f120, %f115, 0f391FCB8E, 0f3AAF85ED;
	fma.rn.f32 	%f121, %f120, %f115, 0f3C1D9856;
	fma.rn.f32 	%f122, %f121, %f115, 0f3D6357BB;
	fma.rn.f32 	%f123, %f122, %f115, 0f3E75FDEC;
	fma.rn.f32 	%f124, %f123, %f115, 0f3F317218;
	fma.rn.f32 	%f125, %f124, %f115, 0f3F800000;
	mul.f32 	%f126, %f125, %f119;
	mul.f32 	%f127, %f126, %f118;
	selp.f32 	%f132, %f116, %f127, %p19;
	and.pred  	%p20, %p16, %p17;
	@%p20 bra 	$L__BB0_10;
	add.f32 	%f128, %f2, %f2;
	mov.b32 	%r42, %f128;
	and.b32  	%r43, %r42, 2147483647;
	mov.b32 	%f132, %r43;
$L__BB0_10:
	abs.f32 	%f130, %f132;
	add.f32 	%f131, %f1, %f130;
	cvt.rzi.s32.f32 	%r44, %f131;
	ld.global.u32 	%r45, [%rd15];
	setp.le.s32 	%p21, %r45, %r44;
	@%p21 bra 	$L__BB0_12;
	mov.b32 	%r46, 9;
	st.global.u32 	[%rd15], %r46;
$L__BB0_12:
	add.s32 	%r50, %r50, 1;
	setp.ne.s32 	%p22, %r50, 0;
	add.s64 	%rd15, %rd15, 4;
	add.s32 	%r49, %r49, -1;
	add.s32 	%r48, %r48, 1;
	@%p22 bra 	$L__BB0_5;
	add.s32 	%r47, %r47, 1;
	setp.eq.s32 	%p23, %r47, %r13;
	@%p23 bra 	$L__BB0_15;
	bra.uni 	$L__BB0_4;
$L__BB0_14:
	add.s64 	%rd11, %rd1, %rd8;
	mov.b32 	%r18, 9;
	st.global.u32 	[%rd11], %r18;
$L__BB0_15:
	ret;

}


// ===== COMPILED SASS (sm_100) =====

	.target	sm_100

	.elftype	@"ET_EXEC"


//--------------------- .note.nv.tkinfo           --------------------------
	.section	.note.nv.tkinfo,"",@"SHT_NOTE"
	.sectionflags	@"SHF_NOTE_NV_TKINFO"
	.tkinfo
        /*0018*/ 	.word	0x00000002
        /*0030*/ 	.string	""
        /*0030*/ 	.string	"ptxas"
        /*0030*/ 	.string	"Cuda compilation tools, release 13.0, V13.0.88"
        /*0030*/ 	.string	"Build cuda_13.0.r13.0/compiler.36424714_0"
        /*0030*/ 	.string	"-arch sm_100 -m 64 "



//--------------------- .note.nv.cuinfo           --------------------------
	.section	.note.nv.cuinfo,"",@"SHT_NOTE"
	.sectionflags	@"SHF_NOTE_NV_CUINFO"
        /*0018*/ 	.short	0x0002
        /*001a*/ 	.short	0x0064
        /*001c*/ 	.short	0x0082
	.zero		2


//--------------------- .nv.info                  --------------------------
	.section	.nv.info,"",@"SHT_CUDA_INFO"
	.align	4


	//----- nvinfo : EIATTR_REGCOUNT
	.align		4
        /*0000*/ 	.byte	0x04, 0x2f
        /*0002*/ 	.short	(.L_1 - .L_0)
	.align		4
.L_0:
        /*0004*/ 	.word	index@(_Z3edtiiPiS_)
        /*0008*/ 	.word	0x00000018


	//----- nvinfo : EIATTR_FRAME_SIZE
	.align		4
.L_1:
        /*000c*/ 	.byte	0x04, 0x11
        /*000e*/ 	.short	(.L_3 - .L_2)
	.align		4
.L_2:
        /*0010*/ 	.word	index@(_Z3edtiiPiS_)
        /*0014*/ 	.word	0x00000000


	//----- nvinfo : EIATTR_MIN_STACK_SIZE
	.align		4
.L_3:
        /*0018*/ 	.byte	0x04, 0x12
        /*001a*/ 	.short	(.L_5 - .L_4)
	.align		4
.L_4:
        /*001c*/ 	.word	index@(_Z3edtiiPiS_)
        /*0020*/ 	.word	0x00000000
.L_5:


//--------------------- .nv.compat                --------------------------
	.section	.nv.compat,"",@"SHT_CUDA_COMPAT_INFO"
	.align	4
        /*0000*/ 	.byte	0x02, 0x09, 0x00, 0x00, 0x02, 0x02, 0x01, 0x00, 0x02, 0x05, 0x05, 0x00, 0x03, 0x07, 0x01, 0x01
        /*0010*/ 	.byte	0x02, 0x03, 0x00, 0x00, 0x02, 0x06, 0x01, 0x00, 0x04, 0x0b, 0x08, 0x00, 0x01, 0x00, 0x00, 0x00
        /*0020*/ 	.byte	0x00, 0x00, 0x00, 0x00


//--------------------- .nv.info._Z3edtiiPiS_     --------------------------
	.section	.nv.info._Z3edtiiPiS_,"",@"SHT_CUDA_INFO"
	.sectionflags	@""
	.align	4


	//----- nvinfo : EIATTR_CUDA_API_VERSION
	.align		4
        /*0000*/ 	.byte	0x04, 0x37
        /*0002*/ 	.short	(.L_7 - .L_6)
.L_6:
        /*0004*/ 	.word	0x00000082


	//----- nvinfo : EIATTR_KPARAM_INFO
	.align		4
.L_7:
        /*0008*/ 	.byte	0x04, 0x17
        /*000a*/ 	.short	(.L_9 - .L_8)
.L_8:
        /*000c*/ 	.word	0x00000000
        /*0010*/ 	.short	0x0003
        /*0012*/ 	.short	0x0010
        /*0014*/ 	.byte	0x00, 0xf5, 0x21, 0x00


	//----- nvinfo : EIATTR_KPARAM_INFO
	.align		4
.L_9:
        /*0018*/ 	.byte	0x04, 0x17
        /*001a*/ 	.short	(.L_11 - .L_10)
.L_10:
        /*001c*/ 	.word	0x00000000
        /*0020*/ 	.short	0x0002
        /*0022*/ 	.short	0x0008
        /*0024*/ 	.byte	0x00, 0xf5, 0x21, 0x00


	//----- nvinfo : EIATTR_KPARAM_INFO
	.align		4
.L_11:
        /*0028*/ 	.byte	0x04, 0x17
        /*002a*/ 	.short	(.L_13 - .L_12)
.L_12:
        /*002c*/ 	.word	0x00000000
        /*0030*/ 	.short	0x0001
        /*0032*/ 	.short	0x0004
        /*0034*/ 	.byte	0x00, 0xf0, 0x11, 0x00


	//----- nvinfo : EIATTR_KPARAM_INFO
	.align		4
.L_13:
        /*0038*/ 	.byte	0x04, 0x17
        /*003a*/ 	.short	(.L_15 - .L_14)
.L_14:
        /*003c*/ 	.word	0x00000000
        /*0040*/ 	.short	0x0000
        /*0042*/ 	.short	0x0000
        /*0044*/ 	.byte	0x00, 0xf0, 0x11, 0x00


	//----- nvinfo : EIATTR_SPARSE_MMA_MASK
	.align		4
.L_15:
        /*0048*/ 	.byte	0x03, 0x50
        /*004a*/ 	.short	0x0000


	//----- nvinfo : EIATTR_MAXREG_COUNT
	.align		4
        /*004c*/ 	.byte	0x03, 0x1b
        /*004e*/ 	.short	0x00ff


	//----- nvinfo : EIATTR_MERCURY_ISA_VERSION
	.align		4
        /*0050*/ 	.byte	0x03, 0x5f
        /*0052*/ 	.short	0x0101


	//----- nvinfo : EIATTR_VRC_CTA_INIT_COUNT
	.align		4
        /*0054*/ 	.byte	0x02, 0x4a
	.zero		1
	.zero		1


	//----- nvinfo : EIATTR_EXIT_INSTR_OFFSETS
	.align		4
        /*0058*/ 	.byte	0x04, 0x1c
        /*005a*/ 	.short	(.L_17 - .L_16)


	//   ....[0]....
.L_16:
        /*005c*/ 	.word	0x00000070


	//   ....[1]....
        /*0060*/ 	.word	0x00000130


	//   ....[2]....
        /*0064*/ 	.word	0x00000bd0


	//   ....[3]....
        /*0068*/ 	.word	0x00000c30


	//----- nvinfo : EIATTR_CRS_STACK_SIZE
	.align		4
.L_17:
        /*006c*/ 	.byte	0x04, 0x1e
        /*006e*/ 	.short	(.L_19 - .L_18)
.L_18:
        /*0070*/ 	.word	0x00000000


	//----- nvinfo : EIATTR_CBANK_PARAM_SIZE
	.align		4
.L_19:
        /*0074*/ 	.byte	0x03, 0x19
        /*0076*/ 	.short	0x0018


	//----- nvinfo : EIATTR_PARAM_CBANK
	.align		4
        /*0078*/ 	.byte	0x04, 0x0a
        /*007a*/ 	.short	(.L_21 - .L_20)
	.align		4
.L_20:
        /*007c*/ 	.word	index@(.nv.constant0._Z3edtiiPiS_)
        /*0080*/ 	.short	0x0380
        /*0082*/ 	.short	0x0018


	//----- nvinfo : EIATTR_SW_WAR
	.align		4
.L_21:
        /*0084*/ 	.byte	0x04, 0x36
        /*0086*/ 	.short	(.L_23 - .L_22)
.L_22:
        /*0088*/ 	.word	0x00000008
.L_23:


//--------------------- .nv.callgraph             --------------------------
	.section	.nv.callgraph,"",@"SHT_CUDA_CALLGRAPH"
	.align	4
	.sectionentsize	8
	.align		4
        /*0000*/ 	.word	0x00000000
	.align		4
        /*0004*/ 	.word	0xffffffff
	.align		4
        /*0008*/ 	.word	0x00000000
	.align		4
        /*000c*/ 	.word	0xfffffffe
	.align		4
        /*0010*/ 	.word	0x00000000
	.align		4
        /*0014*/ 	.word	0xfffffffd
	.align		4
        /*0018*/ 	.word	0x00000000
	.align		4
        /*001c*/ 	.word	0xfffffffc


//--------------------- .text._Z3edtiiPiS_        --------------------------
	.section	.text._Z3edtiiPiS_,"ax",@progbits
	.align	128
        .global         _Z3edtiiPiS_
        .type           _Z3edtiiPiS_,@function
        .size           _Z3edtiiPiS_,(.L_x_6 - _Z3edtiiPiS_)
        .other          _Z3edtiiPiS_,@"STO_CUDA_ENTRY STV_DEFAULT"
_Z3edtiiPiS_:
.text._Z3edtiiPiS_:
[----:B------:R-:W-:Y:S01]  /*0000*/  LDC R1, c[0x0][0x37c] ;  /* 0x0000df00ff017b82 */ /* 0x000fe20000000800 */
[----:B------:R-:W0:Y:S07]  /*0010*/  S2R R0, SR_TID.X ;  /* 0x0000000000007919 */ /* 0x000e2e0000002100 */
[----:B------:R-:W1:Y:S08]  /*0020*/  LDC R4, c[0x0][0x380] ;  /* 0x0000e000ff047b82 */ /* 0x000e700000000800 */
[----:B------:R-:W0:Y:S01]  /*0030*/  S2UR UR4, SR_CTAID.X ;  /* 0x00000000000479c3 */ /* 0x000e220000002500 */
[----:B-1----:R-:W-:Y:S01]  /*0040*/  IMAD R3, R4, R4, RZ ;  /* 0x0000000404037224 */ /* 0x002fe200078e02ff */
[----:B0-----:R-:W-:-:S04]  /*0050*/  IADD3 R0, PT, PT, R0, UR4, RZ ;  /* 0x0000000400007c10 */ /* 0x001fc8000fffe0ff */
[----:B------:R-:W-:-:S13]  /*0060*/  ISETP.GE.AND P0, PT, R0, R3, PT ;  /* 0x000000030000720c */ /* 0x000fda0003f06270 */
[----:B------:R-:W-:Y:S05]  /*0070*/  @P0 EXIT ;  /* 0x000000000000094d */ /* 0x000fea0003800000 */
[----:B------:R-:W0:Y:S01]  /*0080*/  LDC.64 R2, c[0x0][0x390] ;  /* 0x0000e400ff027b82 */ /* 0x000e220000000a00 */
[----:B------:R-:W1:Y:S01]  /*0090*/  LDCU.64 UR4, c[0x0][0x358] ;  /* 0x00006b00ff0477ac */ /* 0x000e620008000a00 */
[----:B0-----:R-:W-:-:S06]  /*00a0*/  IMAD.WIDE R2, R0, 0x4, R2 ;  /* 0x0000000400027825 */ /* 0x001fcc00078e0202 */
[----:B-1----:R-:W2:Y:S02]  /*00b0*/  LDG.E R2, desc[UR4][R2.64] ;  /* 0x0000000402027981 */ /* 0x002ea4000c1e1900 */
[----:B--2---:R-:W-:-:S13]  /*00c0*/  ISETP.NE.AND P0, PT, R2, RZ, PT ;  /* 0x000000ff0200720c */ /* 0x004fda0003f05270 */
[----:B------:R-:W-:Y:S05]  /*00d0*/  @P0 BRA `(.L_x_0) ;  /* 0x0000000800c40947 */ /* 0x000fea0003800000 */
[----:B------:R-:W0:Y:S01]  /*00e0*/  LDC.64 R2, c[0x0][0x388] ;  /* 0x0000e200ff027b82 */ /* 0x000e220000000a00 */
[----:B------:R-:W-:Y:S01]  /*00f0*/  ISETP.GE.AND P0, PT, R4, 0x1, PT ;  /* 0x000000010400780c */ /* 0x000fe20003f06270 */
[----:B------:R-:W-:Y:S02]  /*0100*/  HFMA2 R5, -RZ, RZ, 0, 5.9604644775390625e-07 ;  /* 0x0000000aff057431 */ /* 0x000fe400000001ff */
[----:B0-----:R-:W-:-:S05]  /*0110*/  IMAD.WIDE R2, R0, 0x4, R2 ;  /* 0x0000000400027825 */ /* 0x001fca00078e0202 */
[----:B------:R0:W-:Y:S05]  /*0120*/  STG.E desc[UR4][R2.64], R5 ;  /* 0x0000000502007986 */ /* 0x0001ea000c101904 */
[----:B------:R-:W-:Y:S05]  /*0130*/  @!P0 EXIT ;  /* 0x000000000000894d */ /* 0x000fea0003800000 */
[----:B------:R-:W-:Y:S02]  /*0140*/  IADD3 R4, PT, PT, -R4, RZ, RZ ;  /* 0x000000ff04047210 */ /* 0x000fe40007ffe1ff */
[C---:B0-----:R-:W-:Y:S02]  /*0150*/  IADD3 R5, PT, PT, R0.reuse, 0x1, RZ ;  /* 0x0000000100057810 */ /* 0x041fe40007ffe0ff */
[----:B------:R-:W-:Y:S02]  /*0160*/  IADD3 R6, PT, PT, -R0, RZ, RZ ;  /* 0x000000ff00067210 */ /* 0x000fe40007ffe1ff */
[----:B------:R-:W-:-:S07]  /*0170*/  MOV R7, RZ ;  /* 0x000000ff00077202 */ /* 0x000fce0000000f00 */
.L_x_4:
[----:B0-----:R-:W-:Y:S02]  /*0180*/  IADD3 R15, PT, PT, -R0, R7, RZ ;  /* 0x00000007000f7210 */ /* 0x001fe40007ffe1ff */
[----:B------:R-:W-:Y:S02]  /*0190*/  MOV R17, 0x3a2c32e4 ;  /* 0x3a2c32e400117802 */ /* 0x000fe40000000f00 */
[----:B------:R-:W-:Y:S02]  /*01a0*/  I2FP.F32.S32 R2, R15 ;  /* 0x0000000f00027245 */ /* 0x000fe40000201400 */
[----:B------:R-:W-:Y:S02]  /*01b0*/  ISETP.NE.AND P3, PT, R15, RZ, PT ;  /* 0x000000ff0f00720c */ /* 0x000fe40003f65270 */
[C---:B------:R-:W-:Y:S01]  /*01c0*/  FSETP.GEU.AND P0, PT, |R2|.reuse, 1.175494350822287508e-38, PT ;  /* 0x008000000200780b */ /* 0x040fe20003f0e200 */
[C---:B------:R-:W-:Y:S01]  /*01d0*/  FMUL R3, |R2|.reuse, 16777216 ;  /* 0x4b80000002037820 */ /* 0x040fe20000400200 */
[----:B------:R-:W-:-:S04]  /*01e0*/  FSETP.NEU.AND P4, PT, |R2|, +INF , PT ;  /* 0x7f8000000200780b */ /* 0x000fc80003f8d200 */
[----:B------:R-:W-:-:S04]  /*01f0*/  FSEL R3, R3, |R2|, !P0 ;  /* 0x4000000203037208 */ /* 0x000fc80004000000 */
[----:B------:R-:W-:-:S04]  /*0200*/  IADD3 R8, PT, PT, R3, -0x3f3504f3, RZ ;  /* 0xc0cafb0d03087810 */ /* 0x000fc80007ffe0ff */
[----:B------:R-:W-:-:S04]  /*0210*/  LOP3.LUT R8, R8, 0xff800000, RZ, 0xc0, !PT ;  /* 0xff80000008087812 */ /* 0x000fc800078ec0ff */
[-C--:B------:R-:W-:Y:S02]  /*0220*/  IADD3 R3, PT, PT, R3, -R8.reuse, RZ ;  /* 0x8000000803037210 */ /* 0x080fe40007ffe0ff */
[----:B------:R-:W-:-:S03]  /*0230*/  I2FP.F32.S32 R10, R8 ;  /* 0x00000008000a7245 */ /* 0x000fc60000201400 */
[C---:B------:R-:W-:Y:S01]  /*0240*/  FADD R12, R3.reuse, 1 ;  /* 0x3f800000030c7421 */ /* 0x040fe20000000000 */
[----:B------:R-:W-:Y:S01]  /*0250*/  FADD R11, R3, -1 ;  /* 0xbf800000030b7421 */ /* 0x000fe20000000000 */
[----:B------:R-:W-:-:S03]  /*0260*/  FSEL R3, RZ, -24, P0 ;  /* 0xc1c00000ff037808 */ /* 0x000fc60000000000 */
[----:B------:R-:W-:Y:S01]  /*0270*/  FADD R9, R11, R11 ;  /* 0x0000000b0b097221 */ /* 0x000fe20000000000 */
[----:B------:R-:W0:Y:S03]  /*0280*/  MUFU.RCP R12, R12 ;  /* 0x0000000c000c7308 */ /* 0x000e260000001000 */
[----:B0-----:R-:W-:Y:S01]  /*0290*/  FMUL R8, R12, R9 ;  /* 0x000000090c087220 */ /* 0x001fe20000400000 */
[----:B------:R-:W-:-:S03]  /*02a0*/  FFMA R9, R10, 1.1920928955078125e-07, R3 ;  /* 0x340000000a097823 */ /* 0x000fc60000000003 */
[----:B------:R-:W-:Y:S01]  /*02b0*/  FADD R13, R11, -R8 ;  /* 0x800000080b0d7221 */ /* 0x000fe20000000000 */
[CC--:B------:R-:W-:Y:S01]  /*02c0*/  FMUL R10, R8.reuse, R8.reuse ;  /* 0x00000008080a7220 */ /* 0x0c0fe20000400000 */
[----:B------:R-:W-:Y:S02]  /*02d0*/  FFMA R3, R8, 1.4426950216293334961, R9 ;  /* 0x3fb8aa3b08037823 */ /* 0x000fe40000000009 */
[----:B------:R-:W-:Y:S01]  /*02e0*/  FADD R14, R13, R13 ;  /* 0x0000000d0d0e7221 */ /* 0x000fe20000000000 */
[C---:B------:R-:W-:Y:S01]  /*02f0*/  FFMA R13, R10.reuse, R17, 0.0032181653659790754318 ;  /* 0x3b52e7db0a0d7423 */ /* 0x040fe20000000011 */
[----:B------:R-:W-:Y:S02]  /*0300*/  FADD R9, R9, -R3 ;  /* 0x8000000309097221 */ /* 0x000fe40000000000 */
[----:B------:R-:W-:Y:S01]  /*0310*/  FFMA R11, R11, -R8, R14 ;  /* 0x800000080b0b7223 */ /* 0x000fe2000000000e */
[----:B------:R-:W-:Y:S01]  /*0320*/  FFMA R13, R10, R13, 0.018033718690276145935 ;  /* 0x3c93bb730a0d7423 */ /* 0x000fe2000000000d */
[----:B------:R-:W-:-:S02]  /*0330*/  FFMA R14, R8, 1.4426950216293334961, R9 ;  /* 0x3fb8aa3b080e7823 */ /* 0x000fc40000000009 */
[----:B------:R-:W-:Y:S01]  /*0340*/  FMUL R11, R12, R11 ;  /* 0x0000000b0c0b7220 */ /* 0x000fe20000400000 */
[C---:B------:R-:W-:Y:S01]  /*0350*/  FFMA R13, R10.reuse, R13, 0.12022458761930465698 ;  /* 0x3df6384f0a0d7423 */ /* 0x040fe2000000000d */
[----:B------:R-:W-:Y:S02]  /*0360*/  HFMA2 R12, -RZ, RZ, 0.64013671875, -15.109375 ;  /* 0x391fcb8eff0c7431 */ /* 0x000fe400000001ff */
[----:B------:R-:W-:Y:S01]  /*0370*/  FFMA R9, R11, 1.4426950216293334961, R14 ;  /* 0x3fb8aa3b0b097823 */ /* 0x000fe2000000000e */
[----:B------:R-:W-:-:S03]  /*0380*/  FMUL R13, R10, R13 ;  /* 0x0000000d0a0d7220 */ /* 0x000fc60000400000 */
[----:B------:R-:W-:Y:S01]  /*0390*/  FFMA R10, R8, 1.9251366722983220825e-08, R9 ;  /* 0x32a55e34080a7823 */ /* 0x000fe20000000009 */
[----:B------:R-:W-:-:S04]  /*03a0*/  FMUL R9, R13, 3 ;  /* 0x404000000d097820 */ /* 0x000fc80000400000 */
[----:B------:R-:W-:-:S04]  /*03b0*/  FFMA R10, R11, R9, R10 ;  /* 0x000000090b0a7223 */ /* 0x000fc8000000000a */
[----:B------:R-:W-:-:S04]  /*03c0*/  FFMA R8, R8, R13, R10 ;  /* 0x0000000d08087223 */ /* 0x000fc8000000000a */
[----:B------:R-:W-:-:S04]  /*03d0*/  FADD R9, R3, R8 ;  /* 0x0000000803097221 */ /* 0x000fc80000000000 */
[----:B------:R-:W-:Y:S01]  /*03e0*/  FMUL R10, R9, 2 ;  /* 0x40000000090a7820 */ /* 0x000fe20000400000 */
[----:B------:R-:W-:-:S03]  /*03f0*/  FADD R3, -R3, R9 ;  /* 0x0000000903037221 */ /* 0x000fc60000000100 */
[----:B------:R-:W0:Y:S01]  /*0400*/  FRND R11, R10 ;  /* 0x0000000a000b7307 */ /* 0x000e220000201000 */
[----:B------:R-:W-:Y:S01]  /*0410*/  FADD R3, R8, -R3 ;  /* 0x8000000308037221 */ /* 0x000fe20000000000 */
[----:B------:R-:W-:Y:S01]  /*0420*/  FFMA R8, R9, 2, -R10 ;  /* 0x4000000009087823 */ /* 0x000fe2000000080a */
[C---:B------:R-:W-:Y:S02]  /*0430*/  FSETP.GT.AND P1, PT, |R10|.reuse, 152, PT ;  /* 0x431800000a00780b */ /* 0x040fe40003f24200 */
[C---:B------:R-:W-:Y:S01]  /*0440*/  FSETP.GEU.AND P2, PT, R10.reuse, RZ, PT ;  /* 0x000000ff0a00720b */ /* 0x040fe20003f4e000 */
[----:B------:R-:W-:Y:S02]  /*0450*/  FFMA R3, R3, 2, R8 ;  /* 0x4000000003037823 */ /* 0x000fe40000000008 */
[----:B------:R1:W2:Y:S01]  /*0460*/  F2I.NTZ R13, R10 ;  /* 0x0000000a000d7305 */ /* 0x0002a20000203100 */
[----:B0-----:R-:W-:Y:S01]  /*0470*/  FADD R8, R10, -R11 ;  /* 0x8000000b0a087221 */ /* 0x001fe20000000000 */
[----:B------:R-:W-:-:S02]  /*0480*/  FSETP.GT.AND P0, PT, R11, RZ, PT ;  /* 0x000000ff0b00720b */ /* 0x000fc40003f04000 */
[----:B-1----:R-:W-:Y:S01]  /*0490*/  MOV R10, R4 ;  /* 0x00000004000a7202 */ /* 0x002fe20000000f00 */
[----:B------:R-:W-:Y:S01]  /*04a0*/  FADD R3, R3, R8 ;  /* 0x0000000803037221 */ /* 0x000fe20000000000 */
[----:B------:R-:W-:Y:S02]  /*04b0*/  SEL R14, RZ, 0x83000000, P0 ;  /* 0x83000000ff0e7807 */ /* 0x000fe40000000000 */
[----:B------:R-:W-:Y:S01]  /*04c0*/  FSETP.NAN.AND P0, PT, |R2|, |R2|, PT ;  /* 0x400000020200720b */ /* 0x000fe20003f08200 */
[----:B------:R-:W-:Y:S01]  /*04d0*/  FFMA R8, R3, R12, 0.0013391353422775864601 ;  /* 0x3aaf85ed03087423 */ /* 0x000fe2000000000c */
[----:B------:R-:W-:Y:S02]  /*04e0*/  IADD3 R11, PT, PT, R14, 0x7f000000, RZ ;  /* 0x7f0000000e0b7810 */ /* 0x000fe40007ffe0ff */
[----:B--2---:R-:W-:Y:S01]  /*04f0*/  LEA R14, R13, -R14, 0x17 ;  /* 0x8000000e0d0e7211 */ /* 0x004fe200078eb8ff */
[----:B------:R-:W-:-:S04]  /*0500*/  FFMA R8, R3, R8, 0.0096188392490148544312 ;  /* 0x3c1d985603087423 */ /* 0x000fc80000000008 */
[----:B------:R-:W-:-:S04]  /*0510*/  FFMA R8, R3, R8, 0.055503588169813156128 ;  /* 0x3d6357bb03087423 */ /* 0x000fc80000000008 */
[C---:B------:R-:W-:Y:S02]  /*0520*/  FFMA R12, R3.reuse, R8, 0.24022644758224487305 ;  /* 0x3e75fdec030c7423 */ /* 0x040fe40000000008 */
[----:B------:R-:W0:Y:S02]  /*0530*/  LDC.64 R8, c[0x0][0x390] ;  /* 0x0000e400ff087b82 */ /* 0x000e240000000a00 */
[----:B------:R-:W-:-:S04]  /*0540*/  FFMA R12, R3, R12, 0.69314718246459960938 ;  /* 0x3f317218030c7423 */ /* 0x000fc8000000000c */
[----:B------:R-:W-:Y:S01]  /*0550*/  FFMA R12, R3, R12, 1 ;  /* 0x3f800000030c7423 */ /* 0x000fe2000000000c */
[----:B------:R-:W-:-:S03]  /*0560*/  FADD R3, R2, R2 ;  /* 0x0000000202037221 */ /* 0x000fc60000000000 */
[----:B------:R-:W-:Y:S02]  /*0570*/  FMUL R11, R12, R11 ;  /* 0x0000000b0c0b7220 */ /* 0x000fe40000400000 */
[----:B------:R-:W-:Y:S02]  /*0580*/  LOP3.LUT R12, R3, 0x7fffffff, RZ, 0xc0, !PT ;  /* 0x7fffffff030c7812 */ /* 0x000fe400078ec0ff */
[----:B------:R-:W-:Y:S01]  /*0590*/  FMUL R11, R11, R14 ;  /* 0x0000000e0b0b7220 */ /* 0x000fe20000400000 */
[----:B------:R-:W-:Y:S02]  /*05a0*/  @P1 FSEL R11, RZ, +INF , !P2 ;  /* 0x7f800000ff0b1808 */ /* 0x000fe40005000000 */
[----:B------:R-:W-:Y:S02]  /*05b0*/  ISETP.NE.AND P1, PT, R15, 0x1, PT ;  /* 0x000000010f00780c */ /* 0x000fe40003f25270 */
[----:B------:R-:W-:Y:S01]  /*05c0*/  @P3 FSEL R12, R12, R11, !P4 ;  /* 0x0000000b0c0c3208 */ /* 0x000fe20006000000 */
[----:B------:R-:W-:Y:S01]  /*05d0*/  @P0 FADD R12, R2, 2 ;  /* 0x40000000020c0421 */ /* 0x000fe20000000000 */
[----:B0-----:R-:W-:-:S04]  /*05e0*/  IMAD.WIDE.U32 R8, R7, 0x4, R8 ;  /* 0x0000000407087825 */ /* 0x001fc800078e0008 */
[----:B------:R-:W-:Y:S02]  /*05f0*/  FSEL R11, R12, 1, P1 ;  /* 0x3f8000000c0b7808 */ /* 0x000fe40000800000 */
[----:B------:R-:W-:Y:S02]  /*0600*/  MOV R13, R8 ;  /* 0x00000008000d7202 */ /* 0x000fe40000000f00 */
[----:B------:R-:W-:Y:S02]  /*0610*/  MOV R16, R9 ;  /* 0x0000000900107202 */ /* 0x000fe40000000f00 */
[----:B------:R-:W-:Y:S02]  /*0620*/  MOV R8, R6 ;  /* 0x0000000600087202 */ /* 0x000fe40000000f00 */
[----:B------:R-:W-:-:S07]  /*0630*/  MOV R9, R5 ;  /* 0x0000000500097202 */ /* 0x000fce0000000f00 */
.L_x_3:
[----:B0-----:R-:W-:Y:S02]  /*0640*/  MOV R2, R13 ;  /* 0x0000000d00027202 */ /* 0x001fe40000000f00 */
[----:B------:R-:W-:-:S05]  /*0650*/  MOV R3, R16 ;  /* 0x0000001000037202 */ /* 0x000fca0000000f00 */
[----:B------:R0:W5:Y:S01]  /*0660*/  LDG.E R12, desc[UR4][R2.64] ;  /* 0x00000004020c7981 */ /* 0x000162000c1e1900 */
[----:B------:R-:W-:Y:S01]  /*0670*/  ISETP.NE.AND P0, PT, R8, 0x1, PT ;  /* 0x000000010800780c */ /* 0x000fe20003f05270 */
[----:B------:R-:W-:Y:S01]  /*0680*/  BSSY.RECONVERGENT B0, `(.L_x_1) ;  /* 0x0000045000007945 */ /* 0x000fe20003800200 */
[----:B------:R-:W-:-:S11]  /*0690*/  MOV R14, 0x3f800000 ;  /* 0x3f800000000e7802 */ /* 0x000fd60000000f00 */
[----:B0-----:R-:W-:Y:S05]  /*06a0*/  @!P0 BRA `(.L_x_2) ;  /* 0x0000000400088947 */ /* 0x001fea0003800000 */
[----:B------:R-:W-:-:S04]  /*06b0*/  I2FP.F32.S32 R13, R8 ;  /* 0x00000008000d7245 */ /* 0x000fc80000201400 */
[----:B------:R-:W-:-:S13]  /*06c0*/  FSETP.NAN.AND P0, PT, |R13|, |R13|, PT ;  /* 0x4000000d0d00720b */ /* 0x000fda0003f08200 */
[----:B------:R-:W-:Y:S01]  /*06d0*/  @P0 FADD R14, R13, 2 ;  /* 0x400000000d0e0421 */ /* 0x000fe20000000000 */
[----:B------:R-:W-:Y:S06]  /*06e0*/  @P0 BRA `(.L_x_2) ;  /* 0x0000000000f80947 */ /* 0x000fec0003800000 */
[C---:B------:R-:W-:Y:S01]  /*06f0*/  FMUL R14, |R13|.reuse, 16777216 ;  /* 0x4b8000000d0e7820 */ /* 0x040fe20000400200 */
[----:B------:R-:W-:Y:S01]  /*0700*/  FSETP.GEU.AND P0, PT, |R13|, 1.175494350822287508e-38, PT ;  /* 0x008000000d00780b */ /* 0x000fe20003f0e200 */
[----:B------:R-:W-:-:S03]  /*0710*/  HFMA2 R20, -RZ, RZ, 0.771484375, 0.21533203125 ;  /* 0x3a2c32e4ff147431 */ /* 0x000fc600000001ff */
[----:B------:R-:W-:Y:S02]  /*0720*/  FSEL R14, R14, |R13|, !P0 ;  /* 0x4000000d0e0e7208 */ /* 0x000fe40004000000 */
[----:B------:R-:W-:Y:S02]  /*0730*/  FSEL R18, RZ, -24, P0 ;  /* 0xc1c00000ff127808 */ /* 0x000fe40000000000 */
[----:B------:R-:W-:Y:S02]  /*0740*/  IADD3 R15, PT, PT, R14, -0x3f3504f3, RZ ;  /* 0xc0cafb0d0e0f7810 */ /* 0x000fe40007ffe0ff */
[----:B------:R-:W-:Y:S02]  /*0750*/  FSETP.NEU.AND P0, PT, |R13|, +INF , PT ;  /* 0x7f8000000d00780b */ /* 0x000fe40003f0d200 */
[----:B------:R-:W-:Y:S02]  /*0760*/  LOP3.LUT R15, R15, 0xff800000, RZ, 0xc0, !PT ;  /* 0xff8000000f0f7812 */ /* 0x000fe400078ec0ff */
[----:B------:R-:W-:-:S02]  /*0770*/  ISETP.NE.AND P0, PT, R9, 0x1, P0 ;  /* 0x000000010900780c */ /* 0x000fc40000705270 */
[-C--:B------:R-:W-:Y:S02]  /*0780*/  IADD3 R14, PT, PT, R14, -R15.reuse, RZ ;  /* 0x8000000f0e0e7210 */ /* 0x080fe40007ffe0ff */
[----:B------:R-:W-:-:S03]  /*0790*/  I2FP.F32.S32 R15, R15 ;  /* 0x0000000f000f7245 */ /* 0x000fc60000201400 */
[C---:B------:R-:W-:Y:S01]  /*07a0*/  FADD R16, R14.reuse, 1 ;  /* 0x3f8000000e107421 */ /* 0x040fe20000000000 */
[----:B------:R-:W-:Y:S01]  /*07b0*/  FADD R21, R14, -1 ;  /* 0xbf8000000e157421 */ /* 0x000fe20000000000 */
[----:B------:R-:W-:-:S03]  /*07c0*/  FFMA R19, R15, 1.1920928955078125e-07, R18 ;  /* 0x340000000f137823 */ /* 0x000fc60000000012 */
[----:B------:R-:W-:Y:S01]  /*07d0*/  FADD R17, R21, R21 ;  /* 0x0000001515117221 */ /* 0x000fe20000000000 */
[----:B------:R-:W0:Y:S01]  /*07e0*/  MUFU.RCP R16, R16 ;  /* 0x0000001000107308 */ /* 0x000e220000001000 */
[----:B------:R-:W-:Y:S02]  /*07f0*/  @!P0 FADD R13, R13, R13 ;  /* 0x0000000d0d0d8221 */ /* 0x000fe40000000000 */
[----:B0-----:R-:W-:-:S04]  /*0800*/  FMUL R14, R16, R17 ;  /* 0x00000011100e7220 */ /* 0x001fc80000400000 */
[----:B------:R-:W-:Y:S01]  /*0810*/  FADD R18, R21, -R14 ;  /* 0x8000000e15127221 */ /* 0x000fe20000000000 */
[C---:B------:R-:W-:Y:S01]  /*0820*/  FMUL R17, R14.reuse, R14 ;  /* 0x0000000e0e117220 */ /* 0x040fe20000400000 */
[----:B------:R-:W-:Y:S02]  /*0830*/  FFMA R15, R14, 1.4426950216293334961, R19 ;  /* 0x3fb8aa3b0e0f7823 */ /* 0x000fe40000000013 */
[----:B------:R-:W-:Y:S01]  /*0840*/  FADD R18, R18, R18 ;  /* 0x0000001212127221 */ /* 0x000fe20000000000 */
[----:B------:R-:W-:Y:S01]  /*0850*/  FFMA R20, R17, R20, 0.0032181653659790754318 ;  /* 0x3b52e7db11147423 */ /* 0x000fe20000000014 */
[----:B------:R-:W-:Y:S02]  /*0860*/  FADD R19, R19, -R15 ;  /* 0x8000000f13137221 */ /* 0x000fe40000000000 */
[----:B------:R-:W-:Y:S01]  /*0870*/  FFMA R21, R21, -R14, R18 ;  /* 0x8000000e15157223 */ /* 0x000fe20000000012 */
[----:B------:R-:W-:Y:S01]  /*0880*/  FFMA R20, R17, R20, 0.018033718690276145935 ;  /* 0x3c93bb7311147423 */ /* 0x000fe20000000014 */
[----:B------:R-:W-:-:S02]  /*0890*/  FFMA R18, R14, 1.4426950216293334961, R19 ;  /* 0x3fb8aa3b0e127823 */ /* 0x000fc40000000013 */
[----:B------:R-:W-:Y:S01]  /*08a0*/  FMUL R21, R16, R21 ;  /* 0x0000001510157220 */ /* 0x000fe20000400000 */
[----:B------:R-:W-:-:S03]  /*08b0*/  FFMA R20, R17, R20, 0.12022458761930465698 ;  /* 0x3df6384f11147423 */ /* 0x000fc60000000014 */
[----:B------:R-:W-:Y:S01]  /*08c0*/  FFMA R19, R21, 1.4426950216293334961, R18 ;  /* 0x3fb8aa3b15137823 */ /* 0x000fe20000000012 */
[----:B------:R-:W-:-:S03]  /*08d0*/  FMUL R17, R17, R20 ;  /* 0x0000001411117220 */ /* 0x000fc60000400000 */
[----:B------:R-:W-:Y:S01]  /*08e0*/  FFMA R18, R14, 1.9251366722983220825e-08, R19 ;  /* 0x32a55e340e127823 */ /* 0x000fe20000000013 */
[----:B------:R-:W-:-:S04]  /*08f0*/  FMUL R16, R17, 3 ;  /* 0x4040000011107820 */ /* 0x000fc80000400000 */
[----:B------:R-:W-:Y:S01]  /*0900*/  FFMA R16, R21, R16, R18 ;  /* 0x0000001015107223 */ /* 0x000fe20000000012 */
[----:B------:R-:W-:-:S03]  /*0910*/  MOV R18, 0x391fcb8e ;  /* 0x391fcb8e00127802 */ /* 0x000fc60000000f00 */
[----:B------:R-:W-:-:S04]  /*0920*/  FFMA R16, R14, R17, R16 ;  /* 0x000000110e107223 */ /* 0x000fc80000000010 */
[----:B------:R-:W-:-:S04]  /*0930*/  FADD R17, R15, R16 ;  /* 0x000000100f117221 */ /* 0x000fc80000000000 */
[----:B------:R-:W-:Y:S01]  /*0940*/  FMUL R14, R17, 2 ;  /* 0x40000000110e7820 */ /* 0x000fe20000400000 */
[----:B------:R-:W-:-:S03]  /*0950*/  FADD R15, -R15, R17 ;  /* 0x000000110f0f7221 */ /* 0x000fc60000000100 */
[----:B------:R-:W0:Y:S01]  /*0960*/  FRND R19, R14 ;  /* 0x0000000e00137307 */ /* 0x000e220000201000 */
[----:B------:R-:W-:Y:S01]  /*0970*/  FADD R16, R16, -R15 ;  /* 0x8000000f10107221 */ /* 0x000fe20000000000 */
[----:B------:R-:W-:Y:S01]  /*0980*/  FFMA R17, R17, 2, -R14 ;  /* 0x4000000011117823 */ /* 0x000fe2000000080e */
[----:B------:R-:W-:-:S03]  /*0990*/  FSETP.GT.AND P2, PT, |R14|, 152, PT ;  /* 0x431800000e00780b */ /* 0x000fc60003f44200 */
[----:B------:R-:W-:Y:S02]  /*09a0*/  FFMA R16, R16, 2, R17 ;  /* 0x4000000010107823 */ /* 0x000fe40000000011 */
[----:B------:R-:W1:Y:S01]  /*09b0*/  F2I.NTZ R17, R14 ;  /* 0x0000000e00117305 */ /* 0x000e620000203100 */
[----:B0-----:R-:W-:Y:S01]  /*09c0*/  FADD R15, R14, -R19 ;  /* 0x800000130e0f7221 */ /* 0x001fe20000000000 */
[----:B------:R-:W-:-:S03]  /*09d0*/  FSETP.GT.AND P1, PT, R19, RZ, PT ;  /* 0x000000ff1300720b */ /* 0x000fc60003f24000 */
[----:B------:R-:W-:-:S04]  /*09e0*/  FADD R15, R15, R16 ;  /* 0x000000100f0f7221 */ /* 0x000fc80000000000 */
[----:B------:R-:W-:-:S04]  /*09f0*/  FFMA R16, R15, R18, 0.0013391353422775864601 ;  /* 0x3aaf85ed0f107423 */ /* 0x000fc80000000012 */
[----:B------:R-:W-:-:S04]  /*0a00*/  FFMA R16, R15, R16, 0.0096188392490148544312 ;  /* 0x3c1d98560f107423 */ /* 0x000fc80000000010 */
[----:B------:R-:W-:-:S04]  /*0a10*/  FFMA R16, R15, R16, 0.055503588169813156128 ;  /* 0x3d6357bb0f107423 */ /* 0x000fc80000000010 */
[C---:B------:R-:W-:Y:S01]  /*0a20*/  FFMA R18, R15.reuse, R16, 0.24022644758224487305 ;  /* 0x3e75fdec0f127423 */ /* 0x040fe20000000010 */
[----:B------:R-:W-:Y:S02]  /*0a30*/  SEL R16, RZ, 0x83000000, P1 ;  /* 0x83000000ff107807 */ /* 0x000fe40000800000 */
[----:B------:R-:W-:Y:S01]  /*0a40*/  FSETP.GEU.AND P1, PT, R14, RZ, PT ;  /* 0x000000ff0e00720b */ /* 0x000fe20003f2e000 */
[----:B------:R-:W-:Y:S01]  /*0a50*/  FFMA R20, R15, R18, 0.69314718246459960938 ;  /* 0x3f3172180f147423 */ /* 0x000fe20000000012 */
[----:B------:R-:W-:Y:S02]  /*0a60*/  IADD3 R18, PT, PT, R16, 0x7f000000, RZ ;  /* 0x7f00000010127810 */ /* 0x000fe40007ffe0ff */
[----:B-1----:R-:W-:Y:S01]  /*0a70*/  LEA R17, R17, -R16, 0x17 ;  /* 0x8000001011117211 */ /* 0x002fe200078eb8ff */
[----:B------:R-:W-:Y:S01]  /*0a80*/  FFMA R15, R15, R20, 1 ;  /* 0x3f8000000f0f7423 */ /* 0x000fe20000000014 */
[----:B------:R-:W-:-:S03]  /*0a90*/  FSEL R14, RZ, +INF , !P1 ;  /* 0x7f800000ff0e7808 */ /* 0x000fc60004800000 */
[----:B------:R-:W-:-:S04]  /*0aa0*/  FMUL R18, R18, R15 ;  /* 0x0000000f12127220 */ /* 0x000fc80000400000 */
[----:B------:R-:W-:Y:S01]  /*0ab0*/  @!P2 FMUL R14, R17, R18 ;  /* 0x00000012110ea220 */ /* 0x000fe20000400000 */
[----:B------:R-:W-:-:S07]  /*0ac0*/  @!P0 LOP3.LUT R14, R13, 0x7fffffff, RZ, 0xc0, !PT ;  /* 0x7fffffff0d0e8812 */ /* 0x000fce00078ec0ff */
.L_x_2:
[----:B------:R-:W-:Y:S05]  /*0ad0*/  BSYNC.RECONVERGENT B0 ;  /* 0x0000000000007941 */ /* 0x000fea0003800200 */
.L_x_1:
[----:B------:R-:W-:Y:S01]  /*0ae0*/  FADD R14, |R11|, |R14| ;  /* 0x4000000e0b0e7221 */ /* 0x000fe20000000200 */
[----:B------:R-:W-:Y:S02]  /*0af0*/  IADD3 R10, PT, PT, R10, 0x1, RZ ;  /* 0x000000010a0a7810 */ /* 0x000fe40007ffe0ff */
[----:B------:R-:W-:Y:S01]  /*0b00*/  IADD3 R9, PT, PT, R9, -0x1, RZ ;  /* 0xffffffff09097810 */ /* 0x000fe20007ffe0ff */
[----:B------:R-:W0:Y:S01]  /*0b10*/  F2I.TRUNC.NTZ R13, R14 ;  /* 0x0000000e000d7305 */ /* 0x000e22000020f100 */
[----:B------:R-:W-:Y:S02]  /*0b20*/  ISETP.NE.AND P1, PT, R10, RZ, PT ;  /* 0x000000ff0a00720c */ /* 0x000fe40003f25270 */
[----:B------:R-:W-:Y:S02]  /*0b30*/  IADD3 R8, PT, PT, R8, 0x1, RZ ;  /* 0x0000000108087810 */ /* 0x000fe40007ffe0ff */
[----:B0----5:R-:W-:-:S13]  /*0b40*/  ISETP.GT.AND P0, PT, R12, R13, PT ;  /* 0x0000000d0c00720c */ /* 0x021fda0003f04270 */
[----:B------:R-:W-:-:S05]  /*0b50*/  @P0 MOV R15, 0x9 ;  /* 0x00000009000f0802 */ /* 0x000fca0000000f00 */
[----:B------:R0:W-:Y:S01]  /*0b60*/  @P0 STG.E desc[UR4][R2.64], R15 ;  /* 0x0000000f02000986 */ /* 0x0001e2000c101904 */
[----:B------:R-:W-:-:S04]  /*0b70*/  IADD3 R13, P0, PT, R2, 0x4, RZ ;  /* 0x00000004020d7810 */ /* 0x000fc80007f1e0ff */
[----:B------:R-:W-:Y:S01]  /*0b80*/  IADD3.X R16, PT, PT, RZ, R3, RZ, P0, !PT ;  /* 0x00000003ff107210 */ /* 0x000fe200007fe4ff */
[----:B------:R-:W-:Y:S08]  /*0b90*/  @P1 BRA `(.L_x_3) ;  /* 0xfffffff800a81947 */ /* 0x000ff0000383ffff */
[----:B------:R-:W1:Y:S01]  /*0ba0*/  LDCU UR6, c[0x0][0x380] ;  /* 0x00007000ff0677ac */ /* 0x000e620008000800 */
[----:B------:R-:W-:-:S04]  /*0bb0*/  IADD3 R7, PT, PT, R7, 0x1, RZ ;  /* 0x0000000107077810 */ /* 0x000fc80007ffe0ff */
[----:B-1----:R-:W-:-:S13]  /*0bc0*/  ISETP.NE.AND P0, PT, R7, UR6, PT ;  /* 0x0000000607007c0c */ /* 0x002fda000bf05270 */
[----:B------:R-:W-:Y:S05]  /*0bd0*/  @!P0 EXIT ;  /* 0x000000000000894d */ /* 0x000fea0003800000 */
[----:B------:R-:W-:Y:S05]  /*0be0*/  BRA `(.L_x_4) ;  /* 0xfffffff400647947 */ /* 0x000fea000383ffff */
.L_x_0:
[----:B------:R-:W0:Y:S01]  /*0bf0*/  LDC.64 R2, c[0x0][0x388] ;  /* 0x0000e200ff027b82 */ /* 0x000e220000000a00 */
[----:B------:R-:W-:Y:S02]  /*0c00*/  HFMA2 R5, -RZ, RZ, 0, 5.36441802978515625e-07 ;  /* 0x00000009ff057431 */ /* 0x000fe400000001ff */
[----:B0-----:R-:W-:-:S05]  /*0c10*/  IMAD.WIDE R2, R0, 0x4, R2 ;  /* 0x0000000400027825 */ /* 0x001fca00078e0202 */
[----:B------:R-:W-:Y:S01]  /*0c20*/  STG.E desc[UR4][R2.64], R5 ;  /* 0x0000000502007986 */ /* 0x000fe2000c101904 */
[----:B------:R-:W-:Y:S05]  /*0c30*/  EXIT ;  /* 0x000000000000794d */ /* 0x000fea0003800000 */
.L_x_5:
[----:B------:R-:W-:-:S00]  /*0c40*/  BRA `(.L_x_5) ;  /* 0xfffffffc00fc7947 */ /* 0x000fc0000383ffff */
[----:B------:R-:W-:-:S00]  /*0c50*/  NOP ;  /* 0x0000000000007918 */ /* 0x000fc00000000000 */
        /* <DEDUP_REMOVED lines=10> */
.L_x_6:


//--------------------- .nv.shared.reserved.0     --------------------------
	.section	.nv.shared.reserved.0,"aw",@nobits
	.weak		__nv_reservedSMEM_offset_0_alias
	.size		__nv_reservedSMEM_offset_0_alias, 0, 64
	.other		__nv_reservedSMEM_offset_0_alias,@"STO_CUDA_RESERVED_SHARED STV_DEFAULT"
__nv_reservedSMEM_offset_0_alias:
	.zero		0
	.zero		64


//--------------------- .nv.constant0._Z3edtiiPiS_ --------------------------
	.section	.nv.constant0._Z3edtiiPiS_,"a",@progbits
	.sectionflags	@""
	.align	4
.nv.constant0._Z3edtiiPiS_:
	.zero		920


//--------------------- SYMBOLS --------------------------

	.type		.nv.reservedSmem.offset0,@object
	.size		.nv.reservedSmem.offset0,0x4
